	.headerflags	@"EF_CUDA_TEXMODE_UNIFIED EF_CUDA_64BIT_ADDRESS EF_CUDA_ACCELERATORS EF_CUDA_SM90 EF_CUDA_VIRTUAL_SM(EF_CUDA_SM90)"
	.elftype	@"ET_EXEC"


//--------------------- .nv.info                  --------------------------
	.section	.nv.info,"",@"SHT_CUDA_INFO"
	.align	4


	//----- nvinfo : EIATTR_REGCOUNT
	.align		4
        /*0000*/ 	.byte	0x04, 0x2f
        /*0002*/ 	.short	(.L_1 - .L_0)
	.align		4
.L_0:
        /*0004*/ 	.word	index@(triton_poi_fused_max_pool2d_with_indices_24)
        /*0008*/ 	.word	0x00000050


	//----- nvinfo : EIATTR_MIN_STACK_SIZE
	.align		4
.L_1:
        /*000c*/ 	.byte	0x04, 0x12
        /*000e*/ 	.short	(.L_3 - .L_2)
	.align		4
.L_2:
        /*0010*/ 	.word	index@(triton_poi_fused_max_pool2d_with_indices_24)
        /*0014*/ 	.word	0x00000008


	//----- nvinfo : EIATTR_FRAME_SIZE
	.align		4
.L_3:
        /*0018*/ 	.byte	0x04, 0x11
        /*001a*/ 	.short	(.L_5 - .L_4)
	.align		4
.L_4:
        /*001c*/ 	.word	index@(triton_poi_fused_max_pool2d_with_indices_24)
        /*0020*/ 	.word	0x00000008


	//----- nvinfo : EIATTR_MIN_STACK_SIZE
	.align		4
.L_5:
        /*0024*/ 	.byte	0x04, 0x12
        /*0026*/ 	.short	(.L_7 - .L_6)
	.align		4
.L_6:
        /*0028*/ 	.word	index@(triton_poi_fused_max_pool2d_with_indices_24)
        /*002c*/ 	.word	0x00000008
.L_7:


//--------------------- .nv.info.triton_poi_fused_max_pool2d_with_indices_24 --------------------------
	.section	.nv.info.triton_poi_fused_max_pool2d_with_indices_24,"",@"SHT_CUDA_INFO"
	.sectionflags	@""
	.align	4


	//----- nvinfo : EIATTR_CUDA_API_VERSION
	.align		4
        /*0000*/ 	.byte	0x04, 0x37
        /*0002*/ 	.short	(.L_9 - .L_8)
.L_8:
        /*0004*/ 	.word	0x0000007c


	//----- nvinfo : EIATTR_KPARAM_INFO
	.align		4
.L_9:
        /*0008*/ 	.byte	0x04, 0x17
        /*000a*/ 	.short	(.L_11 - .L_10)
.L_10:
        /*000c*/ 	.word	0x00000000
        /*0010*/ 	.short	0x0003
        /*0012*/ 	.short	0x0018
        /*0014*/ 	.byte	0x00, 0xf0, 0x11, 0x00


	//----- nvinfo : EIATTR_KPARAM_INFO
	.align		4
.L_11:
        /*0018*/ 	.byte	0x04, 0x17
        /*001a*/ 	.short	(.L_13 - .L_12)
.L_12:
        /*001c*/ 	.word	0x00000000
        /*0020*/ 	.short	0x0002
        /*0022*/ 	.short	0x0010
        /*0024*/ 	.byte	0x00, 0xf4, 0x21, 0x00


	//----- nvinfo : EIATTR_KPARAM_INFO
	.align		4
.L_13:
        /*0028*/ 	.byte	0x04, 0x17
        /*002a*/ 	.short	(.L_15 - .L_14)
.L_14:
        /*002c*/ 	.word	0x00000000
        /*0030*/ 	.short	0x0001
        /*0032*/ 	.short	0x0008
        /*0034*/ 	.byte	0x00, 0xf4, 0x21, 0x00


	//----- nvinfo : EIATTR_KPARAM_INFO
	.align		4
.L_15:
        /*0038*/ 	.byte	0x04, 0x17
        /*003a*/ 	.short	(.L_17 - .L_16)
.L_16:
        /*003c*/ 	.word	0x00000000
        /*0040*/ 	.short	0x0000
        /*0042*/ 	.short	0x0000
        /*0044*/ 	.byte	0x00, 0xf4, 0x21, 0x00


	//----- nvinfo : EIATTR_SPARSE_MMA_MASK
	.align		4
.L_17:
        /*0048*/ 	.byte	0x03, 0x50
        /*004a*/ 	.short	0x0000


	//----- nvinfo : EIATTR_MAXREG_COUNT
	.align		4
        /*004c*/ 	.byte	0x03, 0x1b
        /*004e*/ 	.short	0x00ff


	//----- nvinfo : EIATTR_EXIT_INSTR_OFFSETS
	.align		4
        /*0050*/ 	.byte	0x04, 0x1c
        /*0052*/ 	.short	(.L_19 - .L_18)


	//   ....[0]....
.L_18:
        /*0054*/ 	.word	0x00002940


	//   ....[1]....
        /*0058*/ 	.word	0x00002960


	//----- nvinfo : EIATTR_REQNTID
	.align		4
.L_19:
        /*005c*/ 	.byte	0x04, 0x10
        /*005e*/ 	.short	(.L_21 - .L_20)
.L_20:
        /*0060*/ 	.word	0x00000080
        /*0064*/ 	.word	0x00000001
        /*0068*/ 	.word	0x00000001


	//----- nvinfo : EIATTR_CBANK_PARAM_SIZE
	.align		4
.L_21:
        /*006c*/ 	.byte	0x03, 0x19
        /*006e*/ 	.short	0x001c


	//----- nvinfo : EIATTR_PARAM_CBANK
	.align		4
        /*0070*/ 	.byte	0x04, 0x0a
        /*0072*/ 	.short	(.L_23 - .L_22)
	.align		4
.L_22:
        /*0074*/ 	.word	index@(.nv.constant0.triton_poi_fused_max_pool2d_with_indices_24)
        /*0078*/ 	.short	0x0210
        /*007a*/ 	.short	0x001c


	//----- nvinfo : EIATTR_SW_WAR
	.align		4
.L_23:
        /*007c*/ 	.byte	0x04, 0x36
        /*007e*/ 	.short	(.L_25 - .L_24)
.L_24:
        /*0080*/ 	.word	0x00000008
.L_25:


//--------------------- .nv.callgraph             --------------------------
	.section	.nv.callgraph,"",@"SHT_CUDA_CALLGRAPH"
	.align	4
	.sectionentsize	8
	.align		4
        /*0000*/ 	.word	0x00000000
	.align		4
        /*0004*/ 	.word	0xffffffff
	.align		4
        /*0008*/ 	.word	0x00000000
	.align		4
        /*000c*/ 	.word	0xfffffffe
	.align		4
        /*0010*/ 	.word	0x00000000
	.align		4
        /*0014*/ 	.word	0xfffffffd
	.align		4
        /*0018*/ 	.word	0x00000000
	.align		4
        /*001c*/ 	.word	0xfffffffc


//--------------------- .text.triton_poi_fused_max_pool2d_with_indices_24 --------------------------
	.section	.text.triton_poi_fused_max_pool2d_with_indices_24,"ax",@progbits
	.sectionflags	@"SHF_BARRIERS=1"
	.align	128
        .global         triton_poi_fused_max_pool2d_with_indices_24
        .type           triton_poi_fused_max_pool2d_with_indices_24,@function
        .size           triton_poi_fused_max_pool2d_with_indices_24,(.L_x_1 - triton_poi_fused_max_pool2d_with_indices_24)
        .other          triton_poi_fused_max_pool2d_with_indices_24,@"STO_CUDA_ENTRY STV_DEFAULT"
triton_poi_fused_max_pool2d_with_indices_24:
.text.triton_poi_fused_max_pool2d_with_indices_24:
[----:B------:R-:W0:Y:S01]  /*0000*/  LDC R1, c[0x0][0x28] ;  /* 0x00000a00ff017b82 */ /* 0x000e220000000800 */
[----:B------:R-:W1:Y:S01]  /*0010*/  S2R R0, SR_TID.X ;  /* 0x0000000000007919 */ /* 0x000e620000002100 */
[----:B------:R-:W-:-:S06]  /*0020*/  IMAD.MOV.U32 R28, RZ, RZ, RZ ;  /* 0x000000ffff1c7224 */ /* 0x000fcc00078e00ff */
[----:B------:R-:W2:Y:S01]  /*0030*/  LDC.64 R10, c[0x0][0x210] ;  /* 0x00008400ff0a7b82 */ /* 0x000ea20000000a00 */
[----:B------:R-:W-:Y:S01]  /*0040*/  CS2R R36, SRZ ;  /* 0x0000000000247805 */ /* 0x000fe2000001ff00 */
[----:B------:R-:W3:Y:S01]  /*0050*/  S2R R77, SR_CTAID.X ;  /* 0x00000000004d7919 */ /* 0x000ee20000002500 */
[----:B------:R-:W-:Y:S02]  /*0060*/  CS2R R38, SRZ ;  /* 0x0000000000267805 */ /* 0x000fe4000001ff00 */
[----:B------:R-:W-:Y:S02]  /*0070*/  CS2R R20, SRZ ;  /* 0x0000000000147805 */ /* 0x000fe4000001ff00 */
[----:B------:R-:W-:Y:S01]  /*0080*/  CS2R R22, SRZ ;  /* 0x0000000000167805 */ /* 0x000fe2000001ff00 */
[----:B------:R-:W-:Y:S01]  /*0090*/  ULDC.64 UR6, c[0x0][0x208] ;  /* 0x0000820000067ab9 */ /* 0x000fe20000000a00 */
[----:B0-----:R-:W-:Y:S02]  /*00a0*/  VIADD R1, R1, 0xfffffff8 ;  /* 0xfffffff801017836 */ /* 0x001fe40000000000 */
[----:B-1----:R-:W-:-:S02]  /*00b0*/  IMAD.SHL.U32 R34, R0, 0x8, RZ ;  /* 0x0000000800227824 */ /* 0x002fc400078e00ff */
[----:B---3--:R-:W-:-:S03]  /*00c0*/  IMAD.SHL.U32 R77, R77, 0x400, RZ ;  /* 0x000004004d4d7824 */ /* 0x008fc600078e00ff */
[----:B------:R-:W-:-:S04]  /*00d0*/  LOP3.LUT R34, R34, 0x3f8, RZ, 0xc0, !PT ;  /* 0x000003f822227812 */ /* 0x000fc800078ec0ff */
[----:B------:R-:W-:-:S04]  /*00e0*/  LOP3.LUT R29, R77, R34, RZ, 0xfc, !PT ;  /* 0x000000224d1d7212 */ /* 0x000fc800078efcff */
[C---:B------:R-:W-:Y:S01]  /*00f0*/  ISETP.GE.AND P0, PT, R29.reuse, 0xe5b00, PT ;  /* 0x000e5b001d00780c */ /* 0x040fe20003f06270 */
[----:B------:R-:W-:-:S04]  /*0100*/  IMAD.HI R2, R29, 0x2aaaaaab, RZ ;  /* 0x2aaaaaab1d027827 */ /* 0x000fc800078e02ff */
[----:B------:R-:W-:Y:S01]  /*0110*/  IMAD.HI R4, R29, -0x63f63f63, R28 ;  /* 0x9c09c09d1d047827 */ /* 0x000fe200078e021c */
[----:B------:R-:W-:-:S03]  /*0120*/  SHF.R.U32.HI R3, RZ, 0x1f, R2 ;  /* 0x0000001fff037819 */ /* 0x000fc60000011602 */
[----:B------:R-:W-:Y:S01]  /*0130*/  IMAD.HI R6, R29, 0x23aa752b, RZ ;  /* 0x23aa752b1d067827 */ /* 0x000fe200078e02ff */
[----:B------:R-:W-:Y:S02]  /*0140*/  LEA.HI.SX32 R3, R2, R3, 0x1b ;  /* 0x0000000302037211 */ /* 0x000fe400078fdaff */
[----:B------:R-:W-:Y:S01]  /*0150*/  SHF.R.U32.HI R5, RZ, 0x1f, R4 ;  /* 0x0000001fff057819 */ /* 0x000fe20000011604 */
[----:B------:R-:W-:Y:S01]  /*0160*/  IMAD.MOV.U32 R2, RZ, RZ, RZ ;  /* 0x000000ffff027224 */ /* 0x000fe200078e00ff */
[----:B------:R-:W-:Y:S01]  /*0170*/  SHF.R.U32.HI R9, RZ, 0x1f, R6 ;  /* 0x0000001fff097819 */ /* 0x000fe20000011606 */
[C---:B------:R-:W-:Y:S01]  /*0180*/  IMAD R15, R3.reuse, -0xc0, R29 ;  /* 0xffffff40030f7824 */ /* 0x040fe200078e021d */
[----:B------:R-:W-:Y:S01]  /*0190*/  LEA.HI.SX32 R5, R4, R5, 0x14 ;  /* 0x0000000504057211 */ /* 0x000fe200078fa2ff */
[----:B------:R-:W-:Y:S01]  /*01a0*/  IMAD.HI R0, R3, -0x15f15f15, R2 ;  /* 0xea0ea0eb03007827 */ /* 0x000fe200078e0202 */
[----:B------:R-:W-:-:S03]  /*01b0*/  LEA.HI.SX32 R6, R6, R9, 0x11 ;  /* 0x0000000906067211 */ /* 0x000fc600078f8aff */
[----:B------:R-:W-:Y:S01]  /*01c0*/  IMAD.MOV.U32 R4, RZ, RZ, RZ ;  /* 0x000000ffff047224 */ /* 0x000fe200078e00ff */
[----:B------:R-:W-:Y:S01]  /*01d0*/  SHF.R.U32.HI R7, RZ, 0x1f, R0 ;  /* 0x0000001fff077819 */ /* 0x000fe20000011600 */
[----:B------:R-:W-:Y:S02]  /*01e0*/  IMAD R6, R6, 0xec4c0, RZ ;  /* 0x000ec4c006067824 */ /* 0x000fe400078e02ff */
[----:B------:R-:W-:Y:S01]  /*01f0*/  IMAD.HI R2, R5, -0x15f15f15, R4 ;  /* 0xea0ea0eb05027827 */ /* 0x000fe200078e0204 */
[----:B------:R-:W-:-:S04]  /*0200*/  LEA.HI.SX32 R7, R0, R7, 0x1b ;  /* 0x0000000700077211 */ /* 0x000fc800078fdaff */
[----:B------:R-:W-:Y:S01]  /*0210*/  SHF.R.U32.HI R9, RZ, 0x1f, R2 ;  /* 0x0000001fff097819 */ /* 0x000fe20000011602 */
[----:B------:R-:W-:-:S03]  /*0220*/  IMAD R7, R7, -0x23, R3 ;  /* 0xffffffdd07077824 */ /* 0x000fc600078e0203 */
[----:B------:R-:W-:Y:S01]  /*0230*/  LEA.HI R9, R2, R9, RZ, 0x1b ;  /* 0x0000000902097211 */ /* 0x000fe200078fd8ff */
[----:B------:R-:W-:-:S04]  /*0240*/  IMAD R14, R7, 0x180, R6 ;  /* 0x00000180070e7824 */ /* 0x000fc800078e0206 */
[----:B------:R-:W-:Y:S02]  /*0250*/  VIADD R26, R14, 0xc0 ;  /* 0x000000c00e1a7836 */ /* 0x000fe40000000000 */
[----:B------:R-:W-:Y:S02]  /*0260*/  IMAD R5, R9, -0x23, R5 ;  /* 0xffffffdd09057824 */ /* 0x000fe400078e0205 */
[C---:B------:R-:W-:Y:S02]  /*0270*/  IMAD.IADD R0, R15.reuse, 0x1, R14 ;  /* 0x000000010f007824 */ /* 0x040fe400078e020e */
[----:B------:R-:W-:Y:S02]  /*0280*/  IMAD.IADD R2, R15, 0x1, R26 ;  /* 0x000000010f027824 */ /* 0x000fe400078e021a */
[C---:B------:R-:W-:Y:S02]  /*0290*/  IMAD R0, R5.reuse, 0x6a80, R0 ;  /* 0x00006a8005007824 */ /* 0x040fe400078e0200 */
[----:B------:R-:W-:-:S02]  /*02a0*/  IMAD R6, R5, 0x6a80, R2 ;  /* 0x00006a8005067824 */ /* 0x000fc400078e0202 */
[----:B--2---:R-:W-:-:S04]  /*02b0*/  IMAD.WIDE R2, R0, 0x4, R10 ;  /* 0x0000000400027825 */ /* 0x004fc800078e020a */
[----:B------:R-:W-:Y:S01]  /*02c0*/  IMAD.WIDE R6, R6, 0x4, R10 ;  /* 0x0000000406067825 */ /* 0x000fe200078e020a */
[----:B------:R-:W2:Y:S04]  /*02d0*/  @!P0 LDG.E.128 R36, desc[UR6][R2.64] ;  /* 0x0000000602248981 */ /* 0x000ea8000c1e1d00 */
[----:B------:R-:W2:Y:S01]  /*02e0*/  @!P0 LDG.E.128 R20, desc[UR6][R6.64] ;  /* 0x0000000606148981 */ /* 0x000ea2000c1e1d00 */
[----:B------:R-:W-:Y:S01]  /*02f0*/  VIADD R40, R14, 0x180 ;  /* 0x000001800e287836 */ /* 0x000fe20000000000 */
[----:B------:R-:W-:Y:S02]  /*0300*/  CS2R R16, SRZ ;  /* 0x0000000000107805 */ /* 0x000fe4000001ff00 */
[----:B------:R-:W-:Y:S01]  /*0310*/  CS2R R18, SRZ ;  /* 0x0000000000127805 */ /* 0x000fe2000001ff00 */
[----:B------:R-:W-:-:S04]  /*0320*/  IMAD.IADD R0, R15, 0x1, R40 ;  /* 0x000000010f007824 */ /* 0x000fc800078e0228 */
[----:B------:R-:W-:-:S04]  /*0330*/  IMAD R0, R5, 0x6a80, R0 ;  /* 0x00006a8005007824 */ /* 0x000fc800078e0200 */
[----:B------:R-:W-:-:S05]  /*0340*/  IMAD.WIDE R8, R0, 0x4, R10 ;  /* 0x0000000400087825 */ /* 0x000fca00078e020a */
[----:B------:R-:W3:Y:S01]  /*0350*/  @!P0 LDG.E.128 R16, desc[UR6][R8.64] ;  /* 0x0000000608108981 */ /* 0x000ee2000c1e1d00 */
[----:B------:R-:W-:-:S04]  /*0360*/  VIADD R44, R14, 0x3540 ;  /* 0x000035400e2c7836 */ /* 0x000fc80000000000 */
[----:B------:R-:W-:-:S04]  /*0370*/  IMAD.IADD R4, R15, 0x1, R44 ;  /* 0x000000010f047824 */ /* 0x000fc800078e022c */
[----:B------:R-:W-:Y:S01]  /*0380*/  IMAD R4, R5, 0x6a80, R4 ;  /* 0x00006a8005047824 */ /* 0x000fe200078e0204 */
[----:B--2---:R-:W-:Y:S02]  /*0390*/  FSETP.GT.AND P2, PT, R20, R36, PT ;  /* 0x000000241400720b */ /* 0x004fe40003f44000 */
[----:B------:R-:W-:Y:S02]  /*03a0*/  FSETP.GT.AND P4, PT, R22, R38, PT ;  /* 0x000000261600720b */ /* 0x000fe40003f84000 */
[----:B------:R-:W-:Y:S02]  /*03b0*/  FSETP.GT.AND P5, PT, R21, R37, PT ;  /* 0x000000251500720b */ /* 0x000fe40003fa4000 */
[----:B------:R-:W-:Y:S02]  /*03c0*/  FSETP.NAN.AND P1, PT, R20, R20, PT ;  /* 0x000000141400720b */ /* 0x000fe40003f28000 */
[----:B------:R-:W-:Y:S02]  /*03d0*/  FSETP.GT.AND P3, PT, R23, R39, PT ;  /* 0x000000271700720b */ /* 0x000fe40003f64000 */
[----:B------:R-:W-:-:S02]  /*03e0*/  P2R R3, PR, RZ, 0x4 ;  /* 0x00000004ff037803 */ /* 0x000fc40000000000 */
[----:B------:R-:W-:Y:S02]  /*03f0*/  P2R R66, PR, RZ, 0x8 ;  /* 0x00000008ff427803 */ /* 0x000fe40000000000 */
[----:B------:R-:W-:Y:S02]  /*0400*/  @!P2 SEL R20, R20, R36, P1 ;  /* 0x000000241414a207 */ /* 0x000fe40000800000 */
[C---:B------:R-:W-:Y:S02]  /*0410*/  FSETP.NAN.AND P1, PT, R22.reuse, R22, PT ;  /* 0x000000161600720b */ /* 0x040fe40003f28000 */
[C---:B------:R-:W-:Y:S02]  /*0420*/  FSETP.NAN.AND P2, PT, R21.reuse, R21, PT ;  /* 0x000000151500720b */ /* 0x040fe40003f48000 */
[----:B------:R-:W-:Y:S02]  /*0430*/  @!P4 SEL R22, R22, R38, P1 ;  /* 0x000000261616c207 */ /* 0x000fe40000800000 */
[----:B------:R-:W-:-:S02]  /*0440*/  @!P5 SEL R21, R21, R37, P2 ;  /* 0x000000251515d207 */ /* 0x000fc40001000000 */
[----:B---3--:R-:W-:Y:S02]  /*0450*/  FSETP.NAN.AND P1, PT, R19, R19, PT ;  /* 0x000000131300720b */ /* 0x008fe40003f28000 */
[C---:B------:R-:W-:Y:S02]  /*0460*/  FSETP.NAN.AND P2, PT, R23.reuse, R23, PT ;  /* 0x000000171700720b */ /* 0x040fe40003f48000 */
[----:B------:R-:W-:Y:S02]  /*0470*/  P2R R2, PR, RZ, 0x10 ;  /* 0x00000010ff027803 */ /* 0x000fe40000000000 */
[----:B------:R-:W-:Y:S02]  /*0480*/  @!P3 SEL R23, R23, R39, P2 ;  /* 0x000000271717b207 */ /* 0x000fe40001000000 */
[----:B------:R-:W-:Y:S01]  /*0490*/  FSETP.GEU.AND P2, PT, R22, R18, PT ;  /* 0x000000121600720b */ /* 0x000fe20003f4e000 */
[----:B------:R0:W-:Y:S01]  /*04a0*/  STL.64 [R1], R2 ;  /* 0x0000000201007387 */ /* 0x0001e20000100a00 */
[----:B------:R-:W-:-:S02]  /*04b0*/  FSETP.GEU.AND P3, PT, R23, R19, PT ;  /* 0x000000131700720b */ /* 0x000fc40003f6e000 */
[----:B------:R-:W-:Y:S02]  /*04c0*/  P2R R0, PR, RZ, 0x4 ;  /* 0x00000004ff007803 */ /* 0x000fe40000000000 */
[----:B------:R-:W-:Y:S02]  /*04d0*/  @!P1 SEL R19, R19, R23, !P3 ;  /* 0x0000001713139207 */ /* 0x000fe40005800000 */
[----:B------:R-:W-:Y:S01]  /*04e0*/  FSETP.NAN.AND P1, PT, R18, R18, PT ;  /* 0x000000121200720b */ /* 0x000fe20003f28000 */
[C---:B------:R-:W-:Y:S01]  /*04f0*/  VIADD R51, R14.reuse, 0x3600 ;  /* 0x000036000e337836 */ /* 0x040fe20000000000 */
[----:B------:R-:W-:Y:S01]  /*0500*/  LOP3.LUT R34, R77, 0x4, R34, 0xfe, !PT ;  /* 0x000000044d227812 */ /* 0x000fe200078efe22 */
[C---:B------:R-:W-:Y:S01]  /*0510*/  VIADD R52, R14.reuse, 0x36c0 ;  /* 0x000036c00e347836 */ /* 0x040fe20000000000 */
[----:B------:R-:W-:Y:S01]  /*0520*/  P2R R7, PR, RZ, 0x8 ;  /* 0x00000008ff077803 */ /* 0x000fe20000000000 */
[----:B0-----:R-:W0:Y:S01]  /*0530*/  LDC.64 R2, c[0x0][0x210] ;  /* 0x00008400ff027b82 */ /* 0x001e220000000a00 */
[----:B------:R-:W-:Y:S01]  /*0540*/  VIADD R41, R14, 0x6a80 ;  /* 0x00006a800e297836 */ /* 0x000fe20000000000 */
[----:B------:R-:W-:-:S06]  /*0550*/  P2R R9, PR, RZ, 0x20 ;  /* 0x00000020ff097803 */ /* 0x000fcc0000000000 */
[----:B------:R-:W-:Y:S02]  /*0560*/  @!P1 SEL R18, R18, R22, !P2 ;  /* 0x0000001612129207 */ /* 0x000fe40005000000 */
[----:B------:R-:W-:Y:S02]  /*0570*/  CS2R R22, SRZ ;  /* 0x0000000000167805 */ /* 0x000fe4000001ff00 */
[-C--:B------:R-:W-:Y:S02]  /*0580*/  FSETP.NAN.AND P1, PT, R17, R17.reuse, PT ;  /* 0x000000111100720b */ /* 0x080fe40003f28000 */
[----:B------:R-:W-:-:S04]  /*0590*/  FSETP.GEU.AND P2, PT, R21, R17, PT ;  /* 0x000000111500720b */ /* 0x000fc80003f4e000 */
[----:B------:R-:W-:-:S07]  /*05a0*/  P2R R8, PR, RZ, 0x4 ;  /* 0x00000004ff087803 */ /* 0x000fce0000000000 */
[----:B------:R-:W-:Y:S01]  /*05b0*/  @!P1 SEL R17, R17, R21, !P2 ;  /* 0x0000001511119207 */ /* 0x000fe20005000000 */
[----:B0-----:R-:W-:Y:S01]  /*05c0*/  IMAD.WIDE R12, R4, 0x4, R2 ;  /* 0x00000004040c7825 */ /* 0x001fe200078e0202 */
[-C--:B------:R-:W-:Y:S02]  /*05d0*/  FSETP.NAN.AND P1, PT, R16, R16.reuse, PT ;  /* 0x000000101000720b */ /* 0x080fe40003f28000 */
[----:B------:R-:W-:-:S04]  /*05e0*/  FSETP.GEU.AND P2, PT, R20, R16, PT ;  /* 0x000000101400720b */ /* 0x000fc80003f4e000 */
[----:B------:R-:W-:-:S07]  /*05f0*/  P2R R10, PR, RZ, 0x4 ;  /* 0x00000004ff0a7803 */ /* 0x000fce0000000000 */
[----:B------:R-:W-:Y:S02]  /*0600*/  @!P1 SEL R16, R16, R20, !P2 ;  /* 0x0000001410109207 */ /* 0x000fe40005000000 */
[----:B------:R-:W-:-:S06]  /*0610*/  CS2R R20, SRZ ;  /* 0x0000000000147805 */ /* 0x000fcc000001ff00 */
[----:B------:R0:W2:Y:S01]  /*0620*/  @!P0 LDG.E.128 R20, desc[UR6][R12.64] ;  /* 0x000000060c148981 */ /* 0x0000a2000c1e1d00 */
[----:B------:R-:W-:-:S04]  /*0630*/  IMAD.IADD R4, R15, 0x1, R51 ;  /* 0x000000010f047824 */ /* 0x000fc800078e0233 */
[----:B------:R-:W-:-:S04]  /*0640*/  IMAD R4, R5, 0x6a80, R4 ;  /* 0x00006a8005047824 */ /* 0x000fc800078e0204 */
[----:B0-----:R-:W-:Y:S01]  /*0650*/  IMAD.WIDE R12, R4, 0x4, R2 ;  /* 0x00000004040c7825 */ /* 0x001fe200078e0202 */
[-C--:B--2---:R-:W-:Y:S02]  /*0660*/  FSETP.NAN.AND P1, PT, R20, R20.reuse, PT ;  /* 0x000000141400720b */ /* 0x084fe40003f28000 */
[----:B------:R-:W-:-:S04]  /*0670*/  FSETP.GEU.AND P2, PT, R16, R20, PT ;  /* 0x000000141000720b */ /* 0x000fc80003f4e000 */
[----:B------:R-:W-:-:S07]  /*0680*/  P2R R6, PR, RZ, 0x4 ;  /* 0x00000004ff067803 */ /* 0x000fce0000000000 */
[----:B------:R-:W-:Y:S02]  /*0690*/  @!P1 SEL R20, R20, R16, !P2 ;  /* 0x0000001014149207 */ /* 0x000fe40005000000 */
[-C--:B------:R-:W-:Y:S02]  /*06a0*/  FSETP.NAN.AND P1, PT, R21, R21.reuse, PT ;  /* 0x000000151500720b */ /* 0x080fe40003f28000 */
[----:B------:R-:W-:-:S04]  /*06b0*/  FSETP.GEU.AND P2, PT, R17, R21, PT ;  /* 0x000000151100720b */ /* 0x000fc80003f4e000 */
[----:B------:R-:W-:-:S07]  /*06c0*/  P2R R11, PR, RZ, 0x4 ;  /* 0x00000004ff0b7803 */ /* 0x000fce0000000000 */
[----:B------:R-:W-:Y:S02]  /*06d0*/  @!P1 SEL R21, R21, R17, !P2 ;  /* 0x0000001115159207 */ /* 0x000fe40005000000 */
[----:B------:R-:W-:Y:S02]  /*06e0*/  CS2R R16, SRZ ;  /* 0x0000000000107805 */ /* 0x000fe4000001ff00 */
[-C--:B------:R-:W-:Y:S02]  /*06f0*/  FSETP.NAN.AND P1, PT, R22, R22.reuse, PT ;  /* 0x000000161600720b */ /* 0x080fe40003f28000 */
[----:B------:R-:W-:-:S04]  /*0700*/  FSETP.GEU.AND P2, PT, R18, R22, PT ;  /* 0x000000161200720b */ /* 0x000fc80003f4e000 */
[----:B------:R-:W-:-:S07]  /*0710*/  P2R R76, PR, RZ, 0x4 ;  /* 0x00000004ff4c7803 */ /* 0x000fce0000000000 */
[----:B------:R-:W-:Y:S02]  /*0720*/  @!P1 SEL R22, R22, R18, !P2 ;  /* 0x0000001216169207 */ /* 0x000fe40005000000 */
[-C--:B------:R-:W-:Y:S02]  /*0730*/  FSETP.NAN.AND P1, PT, R23, R23.reuse, PT ;  /* 0x000000171700720b */ /* 0x080fe40003f28000 */
[----:B------:R-:W-:-:S04]  /*0740*/  FSETP.GEU.AND P2, PT, R19, R23, PT ;  /* 0x000000171300720b */ /* 0x000fc80003f4e000 */
[----:B------:R-:W-:-:S07]  /*0750*/  P2R R75, PR, RZ, 0x4 ;  /* 0x00000004ff4b7803 */ /* 0x000fce0000000000 */
[----:B------:R-:W-:Y:S02]  /*0760*/  @!P1 SEL R23, R23, R19, !P2 ;  /* 0x0000001317179207 */ /* 0x000fe40005000000 */
[----:B------:R-:W-:-:S06]  /*0770*/  CS2R R18, SRZ ;  /* 0x0000000000127805 */ /* 0x000fcc000001ff00 */
[----:B------:R0:W2:Y:S02]  /*0780*/  @!P0 LDG.E.128 R16, desc[UR6][R12.64] ;  /* 0x000000060c108981 */ /* 0x0000a4000c1e1d00 */
[----:B0-----:R-:W-:-:S04]  /*0790*/  IMAD.IADD R12, R15, 0x1, R52 ;  /* 0x000000010f0c7824 */ /* 0x001fc800078e0234 */
[----:B------:R-:W-:-:S04]  /*07a0*/  IMAD R12, R5, 0x6a80, R12 ;  /* 0x00006a80050c7824 */ /* 0x000fc800078e020c */
[----:B------:R-:W-:Y:S01]  /*07b0*/  IMAD.WIDE R12, R12, 0x4, R2 ;  /* 0x000000040c0c7825 */ /* 0x000fe200078e0202 */
        /* <DEDUP_REMOVED lines=40> */
[----:B------:R-:W2:Y:S01]  /*0a40*/  @!P0 LDG.E.128 R16, desc[UR6][R12.64] ;  /* 0x000000060c108981 */ /* 0x000ea2000c1e1d00 */
[----:B------:R-:W-:Y:S01]  /*0a50*/  VIADD R39, R14, 0x6b40 ;  /* 0x00006b400e277836 */ /* 0x000fe20000000000 */
[-C--:B--2---:R-:W-:Y:S02]  /*0a60*/  FSETP.NAN.AND P1, PT, R19, R19.reuse, PT ;  /* 0x000000131300720b */ /* 0x084fe40003f28000 */
[----:B------:R-:W-:-:S04]  /*0a70*/  FSETP.GEU.AND P2, PT, R23, R19, PT ;  /* 0x000000131700720b */ /* 0x000fc80003f4e000 */
[----:B------:R-:W-:-:S07]  /*0a80*/  P2R R56, PR, RZ, 0x4 ;  /* 0x00000004ff387803 */ /* 0x000fce0000000000 */
[----:B------:R-:W-:Y:S02]  /*0a90*/  @!P1 SEL R19, R19, R23, !P2 ;  /* 0x0000001713139207 */ /* 0x000fe40005000000 */
[-C--:B------:R-:W-:Y:S02]  /*0aa0*/  FSETP.NAN.AND P1, PT, R18, R18.reuse, PT ;  /* 0x000000121200720b */ /* 0x080fe40003f28000 */
[----:B------:R-:W-:-:S04]  /*0ab0*/  FSETP.GEU.AND P2, PT, R22, R18, PT ;  /* 0x000000121600720b */ /* 0x000fc80003f4e000 */
[----:B------:R-:W-:-:S07]  /*0ac0*/  P2R R12, PR, RZ, 0x4 ;  /* 0x00000004ff0c7803 */ /* 0x000fce0000000000 */
[----:B------:R-:W-:Y:S01]  /*0ad0*/  @!P1 SEL R18, R18, R22, !P2 ;  /* 0x0000001612129207 */ /* 0x000fe20005000000 */
[----:B------:R-:W-:Y:S01]  /*0ae0*/  IMAD.IADD R22, R15, 0x1, R39 ;  /* 0x000000010f167824 */ /* 0x000fe200078e0227 */
[-C--:B------:R-:W-:Y:S02]  /*0af0*/  FSETP.NAN.AND P1, PT, R17, R17.reuse, PT ;  /* 0x000000111100720b */ /* 0x080fe40003f28000 */
[----:B------:R-:W-:Y:S01]  /*0b00*/  FSETP.GEU.AND P2, PT, R21, R17, PT ;  /* 0x000000111500720b */ /* 0x000fe20003f4e000 */
[----:B------:R-:W-:Y:S01]  /*0b10*/  IMAD R24, R5, 0x6a80, R22 ;  /* 0x00006a8005187824 */ /* 0x000fe200078e0216 */
[----:B------:R-:W-:Y:S02]  /*0b20*/  CS2R R22, SRZ ;  /* 0x0000000000167805 */ /* 0x000fe4000001ff00 */
[----:B------:R-:W-:Y:S01]  /*0b30*/  P2R R13, PR, RZ, 0x4 ;  /* 0x00000004ff0d7803 */ /* 0x000fe20000000000 */
[----:B------:R-:W-:-:S06]  /*0b40*/  IMAD.WIDE R24, R24, 0x4, R2 ;  /* 0x0000000418187825 */ /* 0x000fcc00078e0202 */
[----:B------:R-:W-:Y:S02]  /*0b50*/  @!P1 SEL R17, R17, R21, !P2 ;  /* 0x0000001511119207 */ /* 0x000fe40005000000 */
[-C--:B------:R-:W-:Y:S02]  /*0b60*/  FSETP.NAN.AND P1, PT, R16, R16.reuse, PT ;  /* 0x000000101000720b */ /* 0x080fe40003f28000 */
[----:B------:R-:W-:-:S04]  /*0b70*/  FSETP.GEU.AND P2, PT, R20, R16, PT ;  /* 0x000000101400720b */ /* 0x000fc80003f4e000 */
[----:B------:R-:W-:-:S07]  /*0b80*/  P2R R28, PR, RZ, 0x4 ;  /* 0x00000004ff1c7803 */ /* 0x000fce0000000000 */
[----:B------:R-:W-:Y:S02]  /*0b90*/  @!P1 SEL R16, R16, R20, !P2 ;  /* 0x0000001410109207 */ /* 0x000fe40005000000 */
[----:B------:R-:W-:-:S06]  /*0ba0*/  CS2R R20, SRZ ;  /* 0x0000000000147805 */ /* 0x000fcc000001ff00 */
[----:B------:R0:W2:Y:S02]  /*0bb0*/  @!P0 LDG.E.128 R20, desc[UR6][R24.64] ;  /* 0x0000000618148981 */ /* 0x0000a4000c1e1d00 */
[----:B0-----:R-:W-:Y:S02]  /*0bc0*/  CS2R R24, SRZ ;  /* 0x0000000000187805 */ /* 0x001fe4000001ff00 */
[-C--:B--2---:R-:W-:Y:S02]  /*0bd0*/  FSETP.NAN.AND P1, PT, R20, R20.reuse, PT ;  /* 0x000000141400720b */ /* 0x084fe40003f28000 */
[----:B------:R-:W-:-:S04]  /*0be0*/  FSETP.GEU.AND P2, PT, R16, R20, PT ;  /* 0x000000141000720b */ /* 0x000fc80003f4e000 */
[----:B------:R-:W-:-:S07]  /*0bf0*/  P2R R30, PR, RZ, 0x4 ;  /* 0x00000004ff1e7803 */ /* 0x000fce0000000000 */
[----:B------:R-:W-:Y:S01]  /*0c00*/  @!P1 SEL R20, R20, R16, !P2 ;  /* 0x0000001014149207 */ /* 0x000fe20005000000 */
[----:B------:R-:W-:Y:S01]  /*0c10*/  IMAD.HI R16, R34, 0x2aaaaaab, RZ ;  /* 0x2aaaaaab22107827 */ /* 0x000fe200078e02ff */
[-C--:B------:R-:W-:Y:S02]  /*0c20*/  FSETP.NAN.AND P1, PT, R21, R21.reuse, PT ;  /* 0x000000151500720b */ /* 0x080fe40003f28000 */
[----:B------:R-:W-:-:S04]  /*0c30*/  FSETP.GEU.AND P2, PT, R17, R21, PT ;  /* 0x000000151100720b */ /* 0x000fc80003f4e000 */
[----:B------:R-:W-:-:S07]  /*0c40*/  P2R R31, PR, RZ, 0x4 ;  /* 0x00000004ff1f7803 */ /* 0x000fce0000000000 */
[----:B------:R-:W-:Y:S02]  /*0c50*/  @!P1 SEL R21, R21, R17, !P2 ;  /* 0x0000001115159207 */ /* 0x000fe40005000000 */
[-C--:B------:R-:W-:Y:S02]  /*0c60*/  FSETP.NAN.AND P1, PT, R22, R22.reuse, PT ;  /* 0x000000161600720b */ /* 0x080fe40003f28000 */
[----:B------:R-:W-:Y:S02]  /*0c70*/  SHF.R.U32.HI R17, RZ, 0x1f, R16 ;  /* 0x0000001fff117819 */ /* 0x000fe40000011610 */
[----:B------:R-:W-:Y:S02]  /*0c80*/  FSETP.GEU.AND P2, PT, R18, R22, PT ;  /* 0x000000161200720b */ /* 0x000fe40003f4e000 */
[----:B------:R-:W-:Y:S02]  /*0c90*/  LEA.HI R17, R16, R17, RZ, 0x1b ;  /* 0x0000001110117211 */ /* 0x000fe400078fd8ff */
[----:B------:R-:W-:-:S03]  /*0ca0*/  P2R R32, PR, RZ, 0x4 ;  /* 0x00000004ff207803 */ /* 0x000fc60000000000 */
[----:B------:R-:W-:Y:S01]  /*0cb0*/  IMAD R34, R17, -0xc0, R34 ;  /* 0xffffff4011227824 */ /* 0x000fe200078e0222 */
[----:B------:R-:W-:Y:S02]  /*0cc0*/  CS2R R16, SRZ ;  /* 0x0000000000107805 */ /* 0x000fe4000001ff00 */
[----:B------:R-:W-:Y:S02]  /*0cd0*/  @!P1 SEL R22, R22, R18, !P2 ;  /* 0x0000001216169207 */ /* 0x000fe40005000000 */
[-C--:B------:R-:W-:Y:S01]  /*0ce0*/  FSETP.NAN.AND P1, PT, R23, R23.reuse, PT ;  /* 0x000000171700720b */ /* 0x080fe20003f28000 */
[C---:B------:R-:W-:Y:S01]  /*0cf0*/  IMAD.IADD R36, R34.reuse, 0x1, R14 ;  /* 0x0000000122247824 */ /* 0x040fe200078e020e */
[----:B------:R-:W-:Y:S01]  /*0d00*/  FSETP.GEU.AND P2, PT, R19, R23, PT ;  /* 0x000000171300720b */ /* 0x000fe20003f4e000 */
[----:B------:R-:W-:Y:S02]  /*0d10*/  IMAD.IADD R26, R34, 0x1, R26 ;  /* 0x00000001221a7824 */ /* 0x000fe400078e021a */
[C---:B------:R-:W-:Y:S01]  /*0d20*/  IMAD R36, R5.reuse, 0x6a80, R36 ;  /* 0x00006a8005247824 */ /* 0x040fe200078e0224 */
[----:B------:R-:W-:Y:S01]  /*0d30*/  P2R R33, PR, RZ, 0x4 ;  /* 0x00000004ff217803 */ /* 0x000fe20000000000 */
[----:B------:R-:W-:Y:S01]  /*0d40*/  IMAD R42, R5, 0x6a80, R26 ;  /* 0x00006a80052a7824 */ /* 0x000fe200078e021a */
[----:B------:R-:W-:Y:S01]  /*0d50*/  CS2R R26, SRZ ;  /* 0x00000000001a7805 */ /* 0x000fe2000001ff00 */
[----:B------:R-:W-:-:S04]  /*0d60*/  IMAD.WIDE R36, R36, 0x4, R2 ;  /* 0x0000000424247825 */ /* 0x000fc800078e0202 */
[----:B------:R-:W-:Y:S02]  /*0d70*/  @!P1 SEL R23, R23, R19, !P2 ;  /* 0x0000001317179207 */ /* 0x000fe40005000000 */
[----:B------:R-:W-:Y:S01]  /*0d80*/  CS2R R18, SRZ ;  /* 0x0000000000127805 */ /* 0x000fe2000001ff00 */
[----:B------:R-:W-:-:S05]  /*0d90*/  IMAD.WIDE R42, R42, 0x4, R2 ;  /* 0x000000042a2a7825 */ /* 0x000fca00078e0202 */
[----:B------:R-:W2:Y:S04]  /*0da0*/  @!P0 LDG.E.128 R16, desc[UR6][R36.64] ;  /* 0x0000000624108981 */ /* 0x000ea8000c1e1d00 */
[----:B------:R0:W2:Y:S01]  /*0db0*/  @!P0 LDG.E.128 R24, desc[UR6][R42.64] ;  /* 0x000000062a188981 */ /* 0x0000a2000c1e1d00 */
[----:B------:R-:W-:-:S04]  /*0dc0*/  IMAD.IADD R40, R34, 0x1, R40 ;  /* 0x0000000122287824 */ /* 0x000fc800078e0228 */
[----:B------:R-:W-:-:S04]  /*0dd0*/  IMAD R40, R5, 0x6a80, R40 ;  /* 0x00006a8005287824 */ /* 0x000fc800078e0228 */
[----:B0-----:R-:W-:Y:S01]  /*0de0*/  IMAD.WIDE R42, R40, 0x4, R2 ;  /* 0x00000004282a7825 */ /* 0x001fe200078e0202 */
[C---:B--2---:R-:W-:Y:S02]  /*0df0*/  FSETP.GT.AND P2, PT, R24.reuse, R16, PT ;  /* 0x000000101800720b */ /* 0x044fe40003f44000 */
[----:B------:R-:W-:Y:S02]  /*0e00*/  FSETP.NAN.AND P1, PT, R24, R24, PT ;  /* 0x000000181800720b */ /* 0x000fe40003f28000 */
[----:B------:R-:W-:-:S09]  /*0e10*/  P2R R35, PR, RZ, 0x4 ;  /* 0x00000004ff237803 */ /* 0x000fd20000000000 */
[----:B------:R-:W-:Y:S02]  /*0e20*/  @!P2 SEL R24, R24, R16, P1 ;  /* 0x000000101818a207 */ /* 0x000fe40000800000 */
[C---:B------:R-:W-:Y:S02]  /*0e30*/  FSETP.GT.AND P2, PT, R25.reuse, R17, PT ;  /* 0x000000111900720b */ /* 0x040fe40003f44000 */
[----:B------:R-:W-:Y:S02]  /*0e40*/  FSETP.NAN.AND P1, PT, R25, R25, PT ;  /* 0x000000191900720b */ /* 0x000fe40003f28000 */
[----:B------:R-:W-:-:S09]  /*0e50*/  P2R R36, PR, RZ, 0x4 ;  /* 0x00000004ff247803 */ /* 0x000fd20000000000 */
[----:B------:R-:W-:Y:S02]  /*0e60*/  @!P2 SEL R25, R25, R17, P1 ;  /* 0x000000111919a207 */ /* 0x000fe40000800000 */
[----:B------:R-:W-:Y:S02]  /*0e70*/  CS2R R16, SRZ ;  /* 0x0000000000107805 */ /* 0x000fe4000001ff00 */
[C---:B------:R-:W-:Y:S02]  /*0e80*/  FSETP.GT.AND P2, PT, R26.reuse, R18, PT ;  /* 0x000000121a00720b */ /* 0x040fe40003f44000 */
[----:B------:R-:W-:Y:S02]  /*0e90*/  FSETP.NAN.AND P1, PT, R26, R26, PT ;  /* 0x0000001a1a00720b */ /* 0x000fe40003f28000 */
[----:B------:R-:W-:-:S09]  /*0ea0*/  P2R R37, PR, RZ, 0x4 ;  /* 0x00000004ff257803 */ /* 0x000fd20000000000 */
[----:B------:R-:W-:Y:S02]  /*0eb0*/  @!P2 SEL R26, R26, R18, P1 ;  /* 0x000000121a1aa207 */ /* 0x000fe40000800000 */
[C---:B------:R-:W-:Y:S02]  /*0ec0*/  FSETP.GT.AND P2, PT, R27.reuse, R19, PT ;  /* 0x000000131b00720b */ /* 0x040fe40003f44000 */
[----:B------:R-:W-:Y:S02]  /*0ed0*/  FSETP.NAN.AND P1, PT, R27, R27, PT ;  /* 0x0000001b1b00720b */ /* 0x000fe40003f28000 */
[----:B------:R-:W-:-:S09]  /*0ee0*/  P2R R38, PR, RZ, 0x4 ;  /* 0x00000004ff267803 */ /* 0x000fd20000000000 */
[----:B------:R-:W-:Y:S02]  /*0ef0*/  @!P2 SEL R27, R27, R19, P1 ;  /* 0x000000131b1ba207 */ /* 0x000fe40000800000 */
[----:B------:R-:W-:-:S06]  /*0f00*/  CS2R R18, SRZ ;  /* 0x0000000000127805 */ /* 0x000fcc000001ff00 */
[----:B------:R-:W2:Y:S01]  /*0f10*/  @!P0 LDG.E.128 R16, desc[UR6][R42.64] ;  /* 0x000000062a108981 */ /* 0x000ea2000c1e1d00 */
[----:B------:R-:W-:-:S04]  /*0f20*/  IMAD.IADD R44, R34, 0x1, R44 ;  /* 0x00000001222c7824 */ /* 0x000fc800078e022c */
        /* <DEDUP_REMOVED lines=20> */
[----:B------:R-:W2:Y:S02]  /*1070*/  @!P0 LDG.E.128 R24, desc[UR6][R44.64] ;  /* 0x000000062c188981 */ /* 0x000ea4000c1e1d00 */
        /* <DEDUP_REMOVED lines=12> */
[----:B------:R-:W-:Y:S01]  /*1140*/  @!P1 SEL R26, R26, R18, !P2 ;  /* 0x000000121a1a9207 */ /* 0x000fe20005000000 */
[----:B------:R-:W-:Y:S01]  /*1150*/  IMAD.IADD R18, R34, 0x1, R51 ;  /* 0x0000000122127824 */ /* 0x000fe200078e0233 */
[-C--:B------:R-:W-:Y:S02]  /*1160*/  FSETP.NAN.AND P1, PT, R27, R27.reuse, PT ;  /* 0x0000001b1b00720b */ /* 0x080fe40003f28000 */
[----:B------:R-:W-:Y:S01]  /*1170*/  FSETP.GEU.AND P2, PT, R19, R27, PT ;  /* 0x0000001b1300720b */ /* 0x000fe20003f4e000 */
[----:B------:R-:W-:-:S03]  /*1180*/  IMAD R44, R5, 0x6a80, R18 ;  /* 0x00006a80052c7824 */ /* 0x000fc600078e0212 */
[----:B------:R-:W-:Y:S01]  /*1190*/  P2R R50, PR, RZ, 0x4 ;  /* 0x00000004ff327803 */ /* 0x000fe20000000000 */
[----:B------:R-:W-:-:S06]  /*11a0*/  IMAD.WIDE R44, R44, 0x4, R2 ;  /* 0x000000042c2c7825 */ /* 0x000fcc00078e0202 */
[----:B------:R-:W-:Y:S02]  /*11b0*/  @!P1 SEL R27, R27, R19, !P2 ;  /* 0x000000131b1b9207 */ /* 0x000fe40005000000 */
[----:B------:R-:W-:-:S06]  /*11c0*/  CS2R R18, SRZ ;  /* 0x0000000000127805 */ /* 0x000fcc000001ff00 */
[----:B------:R0:W2:Y:S01]  /*11d0*/  @!P0 LDG.E.128 R16, desc[UR6][R44.64] ;  /* 0x000000062c108981 */ /* 0x0000a2000c1e1d00 */
[----:B------:R-:W-:-:S04]  /*11e0*/  IMAD.IADD R52, R34, 0x1, R52 ;  /* 0x0000000122347824 */ /* 0x000fc800078e0234 */
[----:B0-----:R-:W-:-:S04]  /*11f0*/  IMAD R44, R5, 0x6a80, R52 ;  /* 0x00006a80052c7824 */ /* 0x001fc800078e0234 */
        /* <DEDUP_REMOVED lines=63> */
[----:B------:R-:W2:Y:S01]  /*15f0*/  @!P0 LDG.E.128 R24, desc[UR6][R44.64] ;  /* 0x000000062c188981 */ /* 0x000ea2000c1e1d00 */
[----:B------:R-:W-:-:S04]  /*1600*/  VIADD R71, R14, 0x6c00 ;  /* 0x00006c000e477836 */ /* 0x000fc80000000000 */
[----:B------:R-:W-:-:S04]  /*1610*/  IMAD.IADD R14, R15, 0x1, R71 ;  /* 0x000000010f0e7824 */ /* 0x000fc800078e0247 */
[----:B------:R-:W-:-:S04]  /*1620*/  IMAD R14, R5, 0x6a80, R14 ;  /* 0x00006a80050e7824 */ /* 0x000fc800078e020e */
[----:B------:R-:W-:Y:S02]  /*1630*/  IMAD.WIDE R14, R14, 0x4, R2 ;  /* 0x000000040e0e7825 */ /* 0x000fe400078e0202 */
[----:B------:R-:W3:Y:S01]  /*1640*/  LDL.LU.64 R2, [R1] ;  /* 0x0000000001027983 */ /* 0x000ee20000300a00 */
[-C--:B--2---:R-:W-:Y:S02]  /*1650*/  FSETP.NAN.AND P1, PT, R24, R24.reuse, PT ;  /* 0x000000181800720b */ /* 0x084fe40003f28000 */
[----:B------:R-:W-:Y:S02]  /*1660*/  FSETP.NAN.AND P3, PT, R25, R25, PT ;  /* 0x000000191900720b */ /* 0x000fe40003f68000 */
[----:B------:R-:W-:Y:S02]  /*1670*/  FSETP.GEU.AND P2, PT, R16, R24, PT ;  /* 0x000000181000720b */ /* 0x000fe40003f4e000 */
[----:B------:R-:W-:Y:S01]  /*1680*/  FSETP.GEU.AND P4, PT, R18, R26, PT ;  /* 0x0000001a1200720b */ /* 0x000fe20003f8e000 */
[----:B------:R-:W-:Y:S01]  /*1690*/  IMAD.IADD R34, R34, 0x1, R71 ;  /* 0x0000000122227824 */ /* 0x000fe200078e0247 */
[----:B------:R-:W-:-:S02]  /*16a0*/  P2R R39, PR, RZ, 0x4 ;  /* 0x00000004ff277803 */ /* 0x000fc40000000000 */
[----:B------:R-:W-:-:S03]  /*16b0*/  P2R R45, PR, RZ, 0x10 ;  /* 0x00000010ff2d7803 */ /* 0x000fc60000000000 */
[----:B------:R-:W-:Y:S02]  /*16c0*/  @!P1 SEL R24, R24, R16, !P2 ;  /* 0x0000001018189207 */ /* 0x000fe40005000000 */
[----:B------:R-:W-:-:S04]  /*16d0*/  FSETP.GEU.AND P1, PT, R17, R25, PT ;  /* 0x000000191100720b */ /* 0x000fc80003f2e000 */
[----:B------:R-:W-:Y:S02]  /*16e0*/  @!P3 SEL R25, R25, R17, !P1 ;  /* 0x000000111919b207 */ /* 0x000fe40004800000 */
[----:B------:R-:W-:Y:S02]  /*16f0*/  CS2R R16, SRZ ;  /* 0x0000000000107805 */ /* 0x000fe4000001ff00 */
[----:B------:R-:W-:Y:S02]  /*1700*/  FSETP.NAN.AND P3, PT, R26, R26, PT ;  /* 0x0000001a1a00720b */ /* 0x000fe40003f68000 */
[----:B------:R-:W-:Y:S02]  /*1710*/  P2R R44, PR, RZ, 0x2 ;  /* 0x00000002ff2c7803 */ /* 0x000fe40000000000 */
[----:B------:R-:W-:-:S04]  /*1720*/  FSETP.GEU.AND P1, PT, R19, R27, PT ;  /* 0x0000001b1300720b */ /* 0x000fc80003f2e000 */
[----:B------:R-:W-:-:S05]  /*1730*/  P2R R67, PR, RZ, 0x2 ;  /* 0x00000002ff437803 */ /* 0x000fca0000000000 */
[----:B------:R-:W-:Y:S02]  /*1740*/  @!P3 SEL R26, R26, R18, !P4 ;  /* 0x000000121a1ab207 */ /* 0x000fe40006000000 */
[----:B------:R-:W-:-:S13]  /*1750*/  FSETP.NAN.AND P3, PT, R27, R27, PT ;  /* 0x0000001b1b00720b */ /* 0x000fda0003f68000 */
[----:B------:R-:W-:Y:S02]  /*1760*/  @!P3 SEL R27, R27, R19, !P1 ;  /* 0x000000131b1bb207 */ /* 0x000fe40004800000 */
[----:B------:R-:W-:-:S06]  /*1770*/  CS2R R18, SRZ ;  /* 0x0000000000127805 */ /* 0x000fcc000001ff00 */
[----:B------:R-:W2:Y:S01]  /*1780*/  @!P0 LDG.E.128 R16, desc[UR6][R14.64] ;  /* 0x000000060e108981 */ /* 0x000ea2000c1e1d00 */
[----:B------:R-:W-:Y:S02]  /*1790*/  ISETP.NE.AND P2, PT, R4, RZ, PT ;  /* 0x000000ff0400720c */ /* 0x000fe40003f45270 */
[-C--:B--2---:R-:W-:Y:S02]  /*17a0*/  FSETP.NAN.AND P3, PT, R16, R16.reuse, PT ;  /* 0x000000101000720b */ /* 0x084fe40003f68000 */
[----:B------:R-:W-:-:S11]  /*17b0*/  FSETP.GEU.AND P1, PT, R20, R16, PT ;  /* 0x000000101400720b */ /* 0x000fd60003f2e000 */
[----:B------:R-:W-:Y:S02]  /*17c0*/  @!P3 SEL R16, R16, R20, !P1 ;  /* 0x000000141010b207 */ /* 0x000fe40004800000 */
[-C--:B------:R-:W-:Y:S02]  /*17d0*/  FSETP.NAN.AND P3, PT, R17, R17.reuse, PT ;  /* 0x000000111100720b */ /* 0x080fe40003f68000 */
[----:B------:R-:W-:Y:S02]  /*17e0*/  P2R R14, PR, RZ, 0x2 ;  /* 0x00000002ff0e7803 */ /* 0x000fe40000000000 */
[----:B------:R-:W-:-:S09]  /*17f0*/  FSETP.GEU.AND P1, PT, R21, R17, PT ;  /* 0x000000111500720b */ /* 0x000fd20003f2e000 */
[----:B------:R-:W-:Y:S02]  /*1800*/  @!P3 SEL R17, R17, R21, !P1 ;  /* 0x000000151111b207 */ /* 0x000fe40004800000 */
[-C--:B------:R-:W-:Y:S02]  /*1810*/  FSETP.NAN.AND P3, PT, R18, R18.reuse, PT ;  /* 0x000000121200720b */ /* 0x080fe40003f68000 */
[----:B------:R-:W-:Y:S02]  /*1820*/  P2R R15, PR, RZ, 0x2 ;  /* 0x00000002ff0f7803 */ /* 0x000fe40000000000 */
[----:B------:R-:W-:-:S09]  /*1830*/  FSETP.GEU.AND P1, PT, R22, R18, PT ;  /* 0x000000121600720b */ /* 0x000fd20003f2e000 */
[----:B------:R-:W-:Y:S02]  /*1840*/  @!P3 SEL R18, R18, R22, !P1 ;  /* 0x000000161212b207 */ /* 0x000fe40004800000 */
[-C--:B------:R-:W-:Y:S02]  /*1850*/  FSETP.NAN.AND P3, PT, R19, R19.reuse, PT ;  /* 0x000000131300720b */ /* 0x080fe40003f68000 */
[----:B------:R-:W-:Y:S02]  /*1860*/  P2R R20, PR, RZ, 0x2 ;  /* 0x00000002ff147803 */ /* 0x000fe40000000000 */
[----:B------:R-:W-:-:S04]  /*1870*/  FSETP.GEU.AND P1, PT, R23, R19, PT ;  /* 0x000000131700720b */ /* 0x000fc80003f2e000 */
[----:B------:R-:W-:-:S05]  /*1880*/  P2R R21, PR, RZ, 0x2 ;  /* 0x00000002ff157803 */ /* 0x000fca0000000000 */
[----:B------:R-:W-:Y:S02]  /*1890*/  @!P3 SEL R19, R19, R23, !P1 ;  /* 0x000000171313b207 */ /* 0x000fe40004800000 */
[----:B------:R-:W-:-:S04]  /*18a0*/  ISETP.NE.AND P1, PT, R50, RZ, PT ;  /* 0x000000ff3200720c */ /* 0x000fc80003f25270 */
[----:B------:R-:W-:Y:S02]  /*18b0*/  P2R R22, PR, RZ, 0x2 ;  /* 0x00000002ff167803 */ /* 0x000fe40000000000 */
        /* <DEDUP_REMOVED lines=18> */
[----:B------:R-:W-:Y:S02]  /*19e0*/  ISETP.NE.AND P1, PT, R7, RZ, PT ;  /* 0x000000ff0700720c */ /* 0x000fe40003f25270 */
[----:B------:R-:W0:Y:S02]  /*19f0*/  LDC.64 R6, c[0x0][0x210] ;  /* 0x00008400ff067b82 */ /* 0x000e240000000a00 */
        /* <DEDUP_REMOVED lines=9> */
[----:B---3--:R-:W-:-:S04]  /*1a90*/  ISETP.NE.AND P1, PT, R3, RZ, PT ;  /* 0x000000ff0300720c */ /* 0x008fc80003f25270 */
[----:B------:R-:W-:Y:S02]  /*1aa0*/  P2R R73, PR, RZ, 0x2 ;  /* 0x00000002ff497803 */ /* 0x000fe40000000000 */
[----:B------:R-:W-:-:S04]  /*1ab0*/  ISETP.NE.AND P1, PT, R9, RZ, PT ;  /* 0x000000ff0900720c */ /* 0x000fc80003f25270 */
[----:B------:R-:W-:Y:S02]  /*1ac0*/  P2R R9, PR, RZ, 0x2 ;  /* 0x00000002ff097803 */ /* 0x000fe40000000000 */
[----:B------:R-:W-:Y:S01]  /*1ad0*/  ISETP.NE.AND P1, PT, R2, RZ, PT ;  /* 0x000000ff0200720c */ /* 0x000fe20003f25270 */
[----:B------:R-:W-:Y:S01]  /*1ae0*/  IMAD R2, R5, 0x6a80, R34 ;  /* 0x00006a8005027824 */ /* 0x000fe200078e0222 */
[----:B------:R-:W-:-:S03]  /*1af0*/  CS2R R4, SRZ ;  /* 0x0000000000047805 */ /* 0x000fc6000001ff00 */
[----:B0-----:R-:W-:Y:S01]  /*1b00*/  IMAD.WIDE R2, R2, 0x4, R6 ;  /* 0x0000000402027825 */ /* 0x001fe200078e0206 */
[----:B------:R-:W-:-:S06]  /*1b10*/  CS2R R6, SRZ ;  /* 0x0000000000067805 */ /* 0x000fcc000001ff00 */
[----:B------:R0:W2:Y:S01]  /*1b20*/  @!P0 LDG.E.128 R4, desc[UR6][R2.64] ;  /* 0x0000000602048981 */ /* 0x0000a2000c1e1d00 */
[----:B------:R-:W-:Y:S02]  /*1b30*/  P2R R74, PR, RZ, 0x2 ;  /* 0x00000002ff4a7803 */ /* 0x000fe40000000000 */
[----:B------:R-:W-:-:S04]  /*1b40*/  ISETP.NE.AND P1, PT, R66, RZ, PT ;  /* 0x000000ff4200720c */ /* 0x000fc80003f25270 */
[----:B------:R-:W-:Y:S02]  /*1b50*/  P2R R66, PR, RZ, 0x2 ;  /* 0x00000002ff427803 */ /* 0x000fe40000000000 */
[----:B0-----:R-:W-:Y:S02]  /*1b60*/  P2R R3, PR, RZ, 0x1 ;  /* 0x00000001ff037803 */ /* 0x001fe40000000000 */
[----:B------:R-:W-:Y:S02]  /*1b70*/  ISETP.NE.AND P0, PT, R49, RZ, PT ;  /* 0x000000ff3100720c */ /* 0x000fe40003f05270 */
[-C--:B--2---:R-:W-:Y:S02]  /*1b80*/  FSETP.NAN.AND P4, PT, R7, R7.reuse, PT ;  /* 0x000000070700720b */ /* 0x084fe40003f88000 */
[----:B------:R-:W-:Y:S02]  /*1b90*/  FSETP.NAN.AND P5, PT, R6, R6, PT ;  /* 0x000000060600720b */ /* 0x000fe40003fa8000 */
[----:B------:R-:W-:-:S02]  /*1ba0*/  FSETP.GEU.AND P3, PT, R27, R7, PT ;  /* 0x000000071b00720b */ /* 0x000fc40003f6e000 */
[----:B------:R-:W-:Y:S02]  /*1bb0*/  FSETP.NAN.AND P6, PT, R5, R5, PT ;  /* 0x000000050500720b */ /* 0x000fe40003fc8000 */
[----:B------:R-:W-:-:S05]  /*1bc0*/  FSETP.NAN.AND P1, PT, R4, R4, PT ;  /* 0x000000040400720b */ /* 0x000fca0003f28000 */
[----:B------:R-:W-:Y:S02]  /*1bd0*/  @!P4 SEL R7, R7, R27, !P3 ;  /* 0x0000001b0707c207 */ /* 0x000fe40005800000 */
[----:B------:R-:W-:-:S04]  /*1be0*/  FSETP.GEU.AND P4, PT, R26, R6, PT ;  /* 0x000000061a00720b */ /* 0x000fc80003f8e000 */
[----:B------:R-:W-:Y:S02]  /*1bf0*/  @!P5 SEL R6, R6, R26, !P4 ;  /* 0x0000001a0606d207 */ /* 0x000fe40006000000 */
[----:B------:R-:W-:-:S04]  /*1c00*/  FSETP.GEU.AND P5, PT, R25, R5, PT ;  /* 0x000000051900720b */ /* 0x000fc80003fae000 */
[----:B------:R-:W-:Y:S02]  /*1c10*/  @!P6 SEL R5, R5, R25, !P5 ;  /* 0x000000190505e207 */ /* 0x000fe40006800000 */
[----:B------:R-:W-:-:S04]  /*1c20*/  FSETP.GEU.AND P6, PT, R24, R4, PT ;  /* 0x000000041800720b */ /* 0x000fc80003fce000 */
[----:B------:R-:W-:Y:S02]  /*1c30*/  @!P1 SEL R4, R4, R24, !P6 ;  /* 0x0000001804049207 */ /* 0x000fe40007000000 */
[----:B------:R-:W-:-:S04]  /*1c40*/  ISETP.NE.AND P1, PT, R66, RZ, PT ;  /* 0x000000ff4200720c */ /* 0x000fc80003f25270 */
[----:B------:R-:W-:Y:S02]  /*1c50*/  SEL R24, RZ, 0x1, !P1 ;  /* 0x00000001ff187807 */ /* 0x000fe40004800000 */
        /* <DEDUP_REMOVED lines=15> */
[----:B------:R-:W-:Y:S02]  /*1d50*/  SEL R24, R24, 0x2, P1 ;  /* 0x0000000218187807 */ /* 0x000fe40000800000 */
        /* <DEDUP_REMOVED lines=14> */
[----:B------:R-:W-:Y:S02]  /*1e40*/  ISETP.NE.AND P1, PT, R23, RZ, PT ;  /* 0x000000ff1700720c */ /* 0x000fe40003f25270 */
[----:B------:R-:W-:Y:S02]  /*1e50*/  P2R R26, PR, RZ, 0x10 ;  /* 0x00000010ff1a7803 */ /* 0x000fe40000000000 */
[----:B------:R-:W-:Y:S02]  /*1e60*/  SEL R0, R0, 0x3, P1 ;  /* 0x0000000300007807 */ /* 0x000fe40000800000 */
[----:B------:R-:W-:Y:S02]  /*1e70*/  ISETP.NE.AND P4, PT, R47, RZ, PT ;  /* 0x000000ff2f00720c */ /* 0x000fe40003f85270 */
[----:B------:R-:W-:-:S02]  /*1e80*/  ISETP.NE.AND P1, PT, R11, RZ, PT ;  /* 0x000000ff0b00720c */ /* 0x000fc40003f25270 */
[----:B------:R-:W-:Y:S02]  /*1e90*/  P2R R47, PR, RZ, 0x40 ;  /* 0x00000040ff2f7803 */ /* 0x000fe40000000000 */
[----:B------:R-:W-:Y:S02]  /*1ea0*/  ISETP.NE.AND P6, PT, R76, RZ, PT ;  /* 0x000000ff4c00720c */ /* 0x000fe40003fc5270 */
[----:B------:R-:W-:Y:S02]  /*1eb0*/  SEL R9, R9, 0x3, P1 ;  /* 0x0000000309097807 */ /* 0x000fe40000800000 */
[----:B------:R-:W-:Y:S02]  /*1ec0*/  P2R R34, PR, RZ, 0x20 ;  /* 0x00000020ff227803 */ /* 0x000fe40000000000 */
[----:B------:R-:W-:Y:S02]  /*1ed0*/  ISETP.NE.AND P1, PT, R22, RZ, PT ;  /* 0x000000ff1600720c */ /* 0x000fe40003f25270 */
[----:B------:R-:W-:-:S02]  /*1ee0*/  ISETP.NE.AND P5, PT, R75, RZ, PT ;  /* 0x000000ff4b00720c */ /* 0x000fc40003fa5270 */
[----:B------:R-:W-:Y:S02]  /*1ef0*/  SEL R22, R2, 0x3, P6 ;  /* 0x0000000302167807 */ /* 0x000fe40003000000 */
[----:B------:R-:W-:Y:S02]  /*1f00*/  ISETP.NE.AND P6, PT, R31, RZ, PT ;  /* 0x000000ff1f00720c */ /* 0x000fe40003fc5270 */
[----:B------:R-:W-:Y:S02]  /*1f10*/  SEL R2, R24, 0x3, P5 ;  /* 0x0000000318027807 */ /* 0x000fe40002800000 */
        /* <DEDUP_REMOVED lines=18> */
[----:B------:R-:W-:Y:S02]  /*2040*/  SEL R11, R37, 0x3, P0 ;  /* 0x00000003250b7807 */ /* 0x000fe40000000000 */
[----:B------:R-:W-:Y:S02]  /*2050*/  P2R R37, PR, RZ, 0x40 ;  /* 0x00000040ff257803 */ /* 0x000fe40000000000 */
[----:B------:R-:W-:Y:S02]  /*2060*/  ISETP.NE.AND P6, PT, R59, RZ, PT ;  /* 0x000000ff3b00720c */ /* 0x000fe40003fc5270 */
[----:B------:R-:W-:-:S02]  /*2070*/  SEL R23, R38, 0x3, P1 ;  /* 0x0000000326177807 */ /* 0x000fc40000800000 */
[----:B------:R-:W-:Y:S02]  /*2080*/  P2R R38, PR, RZ, 0x40 ;  /* 0x00000040ff267803 */ /* 0x000fe40000000000 */
[----:B------:R-:W-:Y:S02]  /*2090*/  ISETP.NE.AND P6, PT, R58, RZ, PT ;  /* 0x000000ff3a00720c */ /* 0x000fe40003fc5270 */
[----:B------:R-:W-:Y:S02]  /*20a0*/  ISETP.NE.AND P0, PT, R51, RZ, PT ;  /* 0x000000ff3300720c */ /* 0x000fe40003f05270 */
[----:B------:R-:W-:Y:S02]  /*20b0*/  P2R R51, PR, RZ, 0x40 ;  /* 0x00000040ff337803 */ /* 0x000fe40000000000 */
[----:B------:R-:W-:-:S04]  /*20c0*/  ISETP.NE.AND P6, PT, R57, RZ, PT ;  /* 0x000000ff3900720c */ /* 0x000fc80003fc5270 */
[----:B------:R-:W-:Y:S02]  /*20d0*/  P2R R50, PR, RZ, 0x40 ;  /* 0x00000040ff327803 */ /* 0x000fe40000000000 */
[----:B------:R-:W-:-:S04]  /*20e0*/  ISETP.NE.AND P6, PT, R52, RZ, PT ;  /* 0x000000ff3400720c */ /* 0x000fc80003fc5270 */
[----:B------:R-:W-:Y:S02]  /*20f0*/  P2R R49, PR, RZ, 0x40 ;  /* 0x00000040ff317803 */ /* 0x000fe40000000000 */
[----:B------:R-:W-:Y:S02]  /*2100*/  ISETP.NE.AND P6, PT, R60, RZ, PT ;  /* 0x000000ff3c00720c */ /* 0x000fe40003fc5270 */
[----:B------:R-:W-:Y:S02]  /*2110*/  P2R R27, PR, RZ, 0x8 ;  /* 0x00000008ff1b7803 */ /* 0x000fe40000000000 */
[----:B------:R-:W-:Y:S02]  /*2120*/  ISETP.NE.AND P3, PT, R48, RZ, PT ;  /* 0x000000ff3000720c */ /* 0x000fe40003f65270 */
        /* <DEDUP_REMOVED lines=13> */
[----:B------:R-:W-:Y:S02]  /*2200*/  SEL R11, R11, 0x4, P6 ;  /* 0x000000040b0b7807 */ /* 0x000fe40003000000 */
[----:B------:R-:W-:Y:S02]  /*2210*/  ISETP.NE.AND P6, PT, R40, RZ, PT ;  /* 0x000000ff2800720c */ /* 0x000fe40003fc5270 */
[----:B------:R-:W-:-:S02]  /*2220*/  SEL R8, R8, 0x3, P4 ;  /* 0x0000000308087807 */ /* 0x000fc40002000000 */
[----:B------:R-:W-:Y:S02]  /*2230*/  SEL R10, R10, 0x4, P6 ;  /* 0x000000040a0a7807 */ /* 0x000fe40003000000 */
[----:B------:R-:W-:Y:S02]  /*2240*/  ISETP.NE.AND P6, PT, R41, RZ, PT ;  /* 0x000000ff2900720c */ /* 0x000fe40003fc5270 */
[----:B------:R-:W-:Y:S02]  /*2250*/  ISETP.NE.AND P3, PT, R69, RZ, PT ;  /* 0x000000ff4500720c */ /* 0x000fe40003f65270 */
[----:B------:R-:W-:Y:S02]  /*2260*/  SEL R8, R8, 0x4, P6 ;  /* 0x0000000408087807 */ /* 0x000fe40003000000 */
[----:B------:R-:W-:Y:S02]  /*2270*/  SEL R0, R0, 0x4, P3 ;  /* 0x0000000400007807 */ /* 0x000fe40001800000 */
[----:B------:R-:W-:-:S02]  /*2280*/  ISETP.NE.AND P6, PT, R42, RZ, PT ;  /* 0x000000ff2a00720c */ /* 0x000fc40003fc5270 */
[----:B------:R-:W-:Y:S02]  /*2290*/  ISETP.NE.AND P4, PT, R70, RZ, PT ;  /* 0x000000ff4600720c */ /* 0x000fe40003f85270 */
[----:B------:R-:W-:Y:S02]  /*22a0*/  SEL R0, R0, 0x5, P6 ;  /* 0x0000000500007807 */ /* 0x000fe40003000000 */
[----:B------:R-:W-:Y:S02]  /*22b0*/  SEL R9, R9, 0x4, P4 ;  /* 0x0000000409097807 */ /* 0x000fe40002000000 */
[----:B------:R-:W-:Y:S02]  /*22c0*/  ISETP.NE.AND P6, PT, R43, RZ, PT ;  /* 0x000000ff2b00720c */ /* 0x000fe40003fc5270 */
[----:B------:R-:W-:Y:S02]  /*22d0*/  ISETP.NE.AND P5, PT, R72, RZ, PT ;  /* 0x000000ff4800720c */ /* 0x000fe40003fa5270 */
[----:B------:R-:W-:-:S02]  /*22e0*/  SEL R9, R9, 0x5, P6 ;  /* 0x0000000509097807 */ /* 0x000fc40003000000 */
[----:B------:R-:W-:Y:S02]  /*22f0*/  SEL R22, R22, 0x4, P5 ;  /* 0x0000000416167807 */ /* 0x000fe40002800000 */
[----:B------:R-:W-:Y:S02]  /*2300*/  ISETP.NE.AND P6, PT, R46, RZ, PT ;  /* 0x000000ff2e00720c */ /* 0x000fe40003fc5270 */
[----:B------:R-:W-:Y:S02]  /*2310*/  SEL R2, R2, 0x4, P2 ;  /* 0x0000000402027807 */ /* 0x000fe40001000000 */
        /* <DEDUP_REMOVED lines=29> */
[----:B------:R-:W-:Y:S02]  /*24f0*/  ISETP.NE.AND P3, PT, R14, RZ, PT ;  /* 0x000000ff0e00720c */ /* 0x000fe40003f65270 */
[----:B------:R-:W-:-:S04]  /*2500*/  SEL R0, R0, 0x7, P6 ;  /* 0x0000000700007807 */ /* 0x000fc80003000000 */
[----:B------:R-:W-:Y:S02]  /*2510*/  SEL R25, R0, 0x8, P3 ;  /* 0x0000000800197807 */ /* 0x000fe40001800000 */
[----:B------:R-:W0:Y:S01]  /*2520*/  S2R R0, SR_TID.X ;  /* 0x0000000000007919 */ /* 0x000e220000002100 */
[----:B------:R-:W1:Y:S01]  /*2530*/  S2UR UR5, SR_CgaCtaId ;  /* 0x00000000000579c3 */ /* 0x000e620000008800 */
[----:B------:R-:W-:Y:S01]  /*2540*/  ISETP.NE.AND P2, PT, R33, RZ, PT ;  /* 0x000000ff2100720c */ /* 0x000fe20003f45270 */
[----:B------:R-:W2:Y:S03]  /*2550*/  S2R R71, SR_TID.X ;  /* 0x0000000000477919 */ /* 0x000ea60000002100 */
[----:B------:R-:W-:Y:S01]  /*2560*/  SEL R23, R2, 0x7, P2 ;  /* 0x0000000702177807 */ /* 0x000fe20001000000 */
[----:B------:R-:W-:Y:S01]  /*2570*/  UMOV UR4, 0x400 ;  /* 0x0000040000047882 */ /* 0x000fe20000000000 */
[----:B------:R-:W-:-:S04]  /*2580*/  ISETP.NE.AND P4, PT, R67, RZ, PT ;  /* 0x000000ff4300720c */ /* 0x000fc80003f85270 */
[----:B------:R-:W-:Y:S02]  /*2590*/  SEL R31, R12, 0x7, P4 ;  /* 0x000000070c1f7807 */ /* 0x000fe40002000000 */
[----:B------:R-:W-:Y:S01]  /*25a0*/  ISETP.NE.AND P4, PT, R26, RZ, PT ;  /* 0x000000ff1a00720c */ /* 0x000fe20003f85270 */
[----:B-1----:R-:W-:Y:S01]  /*25b0*/  UPRMT UR4, UR5, 0x654, UR4 ;  /* 0x0000065405047896 */ /* 0x002fe20008000004 */
[----:B0-----:R-:W-:-:S05]  /*25c0*/  IMAD.SHL.U32 R2, R0, 0x8, RZ ;  /* 0x0000000800027824 */ /* 0x001fca00078e00ff */
[----:B------:R-:W-:-:S04]  /*25d0*/  LOP3.LUT R2, R2, 0x3f8, RZ, 0xc0, !PT ;  /* 0x000003f802027812 */ /* 0x000fc800078ec0ff */
[----:B------:R-:W-:-:S05]  /*25e0*/  LEA R26, R2, UR4, 0x2 ;  /* 0x00000004021a7c11 */ /* 0x000fca000f8e10ff */
[----:B------:R-:W-:Y:S04]  /*25f0*/  STS.128 [R26], R16 ;  /* 0x000000101a007388 */ /* 0x000fe80000000c00 */
[----:B------:R0:W-:Y:S01]  /*2600*/  STS.128 [R26+0x10], R4 ;  /* 0x000010041a007388 */ /* 0x0001e20000000c00 */
[----:B--2---:R-:W-:Y:S01]  /*2610*/  IMAD.SHL.U32 R0, R71, 0x4, RZ ;  /* 0x0000000447007824 */ /* 0x004fe200078e00ff */
[----:B------:R-:W-:Y:S01]  /*2620*/  BAR.SYNC.DEFER_BLOCKING 0x0 ;  /* 0x0000000000007b1d */ /* 0x000fe20000010000 */
[----:B------:R-:W-:Y:S02]  /*2630*/  ISETP.NE.AND P1, PT, R32, RZ, PT ;  /* 0x000000ff2000720c */ /* 0x000fe40003f25270 */
[----:B------:R-:W-:Y:S02]  /*2640*/  ISETP.NE.AND P6, PT, R24, RZ, PT ;  /* 0x000000ff1800720c */ /* 0x000fe40003fc5270 */
[----:B------:R-:W-:-:S02]  /*2650*/  LOP3.LUT R0, R0, 0x1fc, RZ, 0xc0, !PT ;  /* 0x000001fc00007812 */ /* 0x000fc400078ec0ff */
[----:B------:R-:W-:Y:S02]  /*2660*/  SEL R22, R22, 0x7, P1 ;  /* 0x0000000716167807 */ /* 0x000fe40000800000 */
[----:B------:R-:W-:Y:S02]  /*2670*/  ISETP.NE.AND P1, PT, R44, RZ, PT ;  /* 0x000000ff2c00720c */ /* 0x000fe40003f25270 */
[----:B------:R-:W-:Y:S02]  /*2680*/  ISETP.NE.AND P3, PT, R27, RZ, PT ;  /* 0x000000ff1b00720c */ /* 0x000fe40003f65270 */
[----:B------:R-:W-:Y:S02]  /*2690*/  SEL R9, R9, 0x7, P6 ;  /* 0x0000000709097807 */ /* 0x000fe40003000000 */
[----:B------:R-:W-:Y:S01]  /*26a0*/  LEA R27, R0, UR4, 0x2 ;  /* 0x00000004001b7c11 */ /* 0x000fe2000f8e10ff */
[----:B------:R-:W-:Y:S01]  /*26b0*/  ULDC.64 UR4, c[0x0][0x218] ;  /* 0x0000860000047ab9 */ /* 0x000fe20000000a00 */
[----:B------:R-:W-:-:S02]  /*26c0*/  ISETP.NE.AND P5, PT, R45, RZ, PT ;  /* 0x000000ff2d00720c */ /* 0x000fc40003fa5270 */
[----:B------:R-:W-:Y:S02]  /*26d0*/  ISETP.NE.AND P0, PT, R15, RZ, PT ;  /* 0x000000ff0f00720c */ /* 0x000fe40003f05270 */
[----:B------:R-:W-:Y:S02]  /*26e0*/  ISETP.NE.AND P2, PT, R39, RZ, PT ;  /* 0x000000ff2700720c */ /* 0x000fe40003f45270 */
[----:B------:R-:W-:Y:S01]  /*26f0*/  SEL R28, R10, 0x7, P1 ;  /* 0x000000070a1c7807 */ /* 0x000fe20000800000 */
[----:B------:R-:W1:Y:S01]  /*2700*/  LDS.128 R12, [R27] ;  /* 0x000000001b0c7984 */ /* 0x000e620000000c00 */
[----:B------:R-:W-:Y:S02]  /*2710*/  ISETP.NE.AND P1, PT, R20, RZ, PT ;  /* 0x000000ff1400720c */ /* 0x000fe40003f25270 */
[----:B------:R-:W-:Y:S02]  /*2720*/  SEL R24, R8, 0x7, P2 ;  /* 0x0000000708187807 */ /* 0x000fe40001000000 */
[----:B------:R-:W-:-:S02]  /*2730*/  SEL R30, R11, 0x7, P5 ;  /* 0x000000070b1e7807 */ /* 0x000fc40002800000 */
[----:B------:R-:W-:Y:S02]  /*2740*/  SEL R20, R9, 0x8, P0 ;  /* 0x0000000809147807 */ /* 0x000fe40000000000 */
[----:B------:R-:W2:Y:S01]  /*2750*/  LDS.128 R8, [R27+0x800] ;  /* 0x000800001b087984 */ /* 0x000ea20000000c00 */
[----:B------:R-:W-:Y:S02]  /*2760*/  ISETP.NE.AND P0, PT, R3, RZ, PT ;  /* 0x000000ff0300720c */ /* 0x000fe40003f05270 */
[----:B------:R-:W3:Y:S01]  /*2770*/  LDC.64 R2, c[0x0][0x218] ;  /* 0x00008600ff027b82 */ /* 0x000ee20000000a00 */
[----:B------:R-:W-:Y:S02]  /*2780*/  ISETP.NE.AND P2, PT, R21, RZ, PT ;  /* 0x000000ff1500720c */ /* 0x000fe40003f45270 */
[----:B------:R-:W-:Y:S02]  /*2790*/  LOP3.LUT R21, R77, R0, RZ, 0xfc, !PT ;  /* 0x000000004d157212 */ /* 0x000fe400078efcff */
[----:B------:R-:W-:-:S02]  /*27a0*/  LOP3.LUT R0, R77, 0x200, R0, 0xfe, !PT ;  /* 0x000002004d007812 */ /* 0x000fc400078efe00 */
[----:B------:R-:W-:Y:S02]  /*27b0*/  SEL R22, R22, 0x8, P1 ;  /* 0x0000000816167807 */ /* 0x000fe40000800000 */
[----:B------:R-:W-:Y:S02]  /*27c0*/  ISETP.GE.AND P1, PT, R21, 0xe5b00, PT ;  /* 0x000e5b001500780c */ /* 0x000fe40003f26270 */
[----:B------:R-:W-:Y:S02]  /*27d0*/  SEL R31, R31, 0x8, P3 ;  /* 0x000000081f1f7807 */ /* 0x000fe40001800000 */
[----:B------:R-:W-:Y:S02]  /*27e0*/  ISETP.GE.AND P3, PT, R0, 0xe5b00, PT ;  /* 0x000e5b000000780c */ /* 0x000fe40003f66270 */
[----:B------:R-:W-:Y:S02]  /*27f0*/  SEL R23, R23, 0x8, P2 ;  /* 0x0000000817177807 */ /* 0x000fe40001000000 */
[----:B------:R-:W-:-:S02]  /*2800*/  SHF.R.S32.HI R32, RZ, 0x1f, R77 ;  /* 0x0000001fff207819 */ /* 0x000fc4000001144d */
[----:B0-----:R-:W-:Y:S02]  /*2810*/  LEA R4, P2, R21, UR4, 0x2 ;  /* 0x0000000415047c11 */ /* 0x001fe4000f8410ff */
[----:B------:R-:W-:Y:S02]  /*2820*/  ISETP.NE.AND P6, PT, R47, RZ, PT ;  /* 0x000000ff2f00720c */ /* 0x000fe40003fc5270 */
[----:B------:R-:W-:Y:S01]  /*2830*/  ISETP.NE.AND P5, PT, R34, RZ, PT ;  /* 0x000000ff2200720c */ /* 0x000fe20003fa5270 */
[C---:B---3--:R-:W-:Y:S01]  /*2840*/  IMAD.WIDE R2, R21.reuse, 0x4, R2 ;  /* 0x0000000415027825 */ /* 0x048fe200078e0202 */
[----:B------:R-:W-:Y:S01]  /*2850*/  LEA.HI.X R5, R21, UR5, R32, 0x2, P2 ;  /* 0x0000000515057c11 */ /* 0x000fe200090f1420 */
[----:B------:R-:W-:Y:S01]  /*2860*/  ULDC.64 UR4, c[0x0][0x220] ;  /* 0x0000880000047ab9 */ /* 0x000fe20000000a00 */
[----:B------:R-:W-:Y:S02]  /*2870*/  SEL R30, R30, 0x8, P4 ;  /* 0x000000081e1e7807 */ /* 0x000fe40002000000 */
[----:B------:R-:W-:-:S02]  /*2880*/  SEL R28, R28, 0x8, P5 ;  /* 0x000000081c1c7807 */ /* 0x000fc40002800000 */
[----:B------:R-:W-:Y:S02]  /*2890*/  SEL R7, R24, 0x8, P6 ;  /* 0x0000000818077807 */ /* 0x000fe40003000000 */
[----:B------:R-:W-:Y:S01]  /*28a0*/  IADD3 R6, P2, R29, UR4, RZ ;  /* 0x000000041d067c10 */ /* 0x000fe2000ff5e0ff */
[----:B-1----:R0:W-:Y:S01]  /*28b0*/  @!P1 STG.E.128 desc[UR6][R2.64], R12 ;  /* 0x0000000c02009986 */ /* 0x0021e2000c101d06 */
[----:B------:R-:W-:Y:S02]  /*28c0*/  PRMT R25, R25, 0x3340, R20 ;  /* 0x0000334019197816 */ /* 0x000fe40000000014 */
[----:B------:R-:W-:Y:S01]  /*28d0*/  PRMT R22, R22, 0x3340, R23 ;  /* 0x0000334016167816 */ /* 0x000fe20000000017 */
[----:B--2---:R0:W-:Y:S01]  /*28e0*/  @!P3 STG.E.128 desc[UR6][R4.64+0x800], R8 ;  /* 0x000800080400b986 */ /* 0x0041e2000c101d06 */
[----:B------:R-:W-:Y:S02]  /*28f0*/  PRMT R30, R30, 0x3340, R31 ;  /* 0x000033401e1e7816 */ /* 0x000fe4000000001f */
[----:B------:R-:W-:-:S02]  /*2900*/  PRMT R17, R7, 0x3340, R28 ;  /* 0x0000334007117816 */ /* 0x000fc4000000001c */
[----:B------:R-:W-:Y:S02]  /*2910*/  LEA.HI.X.SX32 R7, R29, UR5, 0x1, P2 ;  /* 0x000000051d077c11 */ /* 0x000fe400090f0eff */
[----:B------:R-:W-:Y:S02]  /*2920*/  PRMT R16, R25, 0x5410, R22 ;  /* 0x0000541019107816 */ /* 0x000fe40000000016 */
[----:B------:R-:W-:Y:S01]  /*2930*/  PRMT R17, R17, 0x5410, R30 ;  /* 0x0000541011117816 */ /* 0x000fe2000000001e */
[----:B0-----:R-:W-:Y:S06]  /*2940*/  @P0 EXIT ;  /* 0x000000000000094d */ /* 0x001fec0003800000 */
[----:B------:R-:W-:Y:S01]  /*2950*/  STG.E.64 desc[UR6][R6.64], R16 ;  /* 0x0000001006007986 */ /* 0x000fe2000c101b06 */
[----:B------:R-:W-:Y:S05]  /*2960*/  EXIT ;  /* 0x000000000000794d */ /* 0x000fea0003800000 */
.L_x_0:
[----:B------:R-:W-:-:S00]  /*2970*/  BRA `(.L_x_0) ;  /* 0xfffffffc00fc7947 */ /* 0x000fc0000383ffff */
[----:B------:R-:W-:-:S00]  /*2980*/  NOP ;  /* 0x0000000000007918 */ /* 0x000fc00000000000 */
[----:B------:R-:W-:-:S00]  /*2990*/  NOP ;  /* 0x0000000000007918 */ /* 0x000fc00000000000 */
[----:B------:R-:W-:-:S00]  /*29a0*/  NOP ;  /* 0x0000000000007918 */ /* 0x000fc00000000000 */
[----:B------:R-:W-:-:S00]  /*29b0*/  NOP ;  /* 0x0000000000007918 */ /* 0x000fc00000000000 */
[----:B------:R-:W-:-:S00]  /*29c0*/  NOP ;  /* 0x0000000000007918 */ /* 0x000fc00000000000 */
[----:B------:R-:W-:-:S00]  /*29d0*/  NOP ;  /* 0x0000000000007918 */ /* 0x000fc00000000000 */
[----:B------:R-:W-:-:S00]  /*29e0*/  NOP ;  /* 0x0000000000007918 */ /* 0x000fc00000000000 */
[----:B------:R-:W-:-:S00]  /*29f0*/  NOP ;  /* 0x0000000000007918 */ /* 0x000fc00000000000 */
.L_x_1:


//--------------------- .nv.shared.triton_poi_fused_max_pool2d_with_indices_24 --------------------------
	.section	.nv.shared.triton_poi_fused_max_pool2d_with_indices_24,"aw",@nobits
	.sectionflags	@""
	.align	16
	.zero		1024


//--------------------- .nv.constant0.triton_poi_fused_max_pool2d_with_indices_24 --------------------------
	.section	.nv.constant0.triton_poi_fused_max_pool2d_with_indices_24,"a",@progbits
	.sectionflags	@""
	.align	4
.nv.constant0.triton_poi_fused_max_pool2d_with_indices_24:
	.zero		556
